	.headerflags	@"EF_CUDA_TEXMODE_UNIFIED EF_CUDA_64BIT_ADDRESS EF_CUDA_ACCELERATORS EF_CUDA_SM90 EF_CUDA_VIRTUAL_SM(EF_CUDA_SM90)"
	.elftype	@"ET_EXEC"


//--------------------- .nv.info                  --------------------------
	.section	.nv.info,"",@"SHT_CUDA_INFO"
	.align	4


	//----- nvinfo : EIATTR_REGCOUNT
	.align		4
        /*0000*/ 	.byte	0x04, 0x2f
        /*0002*/ 	.short	(.L_1 - .L_0)
	.align		4
.L_0:
        /*0004*/ 	.word	index@(triton_poi_fused_copy_5)
        /*0008*/ 	.word	0x0000001d


	//----- nvinfo : EIATTR_MIN_STACK_SIZE
	.align		4
.L_1:
        /*000c*/ 	.byte	0x04, 0x12
        /*000e*/ 	.short	(.L_3 - .L_2)
	.align		4
.L_2:
        /*0010*/ 	.word	index@(triton_poi_fused_copy_5)
        /*0014*/ 	.word	0x00000000


	//----- nvinfo : EIATTR_FRAME_SIZE
	.align		4
.L_3:
        /*0018*/ 	.byte	0x04, 0x11
        /*001a*/ 	.short	(.L_5 - .L_4)
	.align		4
.L_4:
        /*001c*/ 	.word	index@(triton_poi_fused_copy_5)
        /*0020*/ 	.word	0x00000000


	//----- nvinfo : EIATTR_MIN_STACK_SIZE
	.align		4
.L_5:
        /*0024*/ 	.byte	0x04, 0x12
        /*0026*/ 	.short	(.L_7 - .L_6)
	.align		4
.L_6:
        /*0028*/ 	.word	index@(triton_poi_fused_copy_5)
        /*002c*/ 	.word	0x00000000
.L_7:


//--------------------- .nv.info.triton_poi_fused_copy_5 --------------------------
	.section	.nv.info.triton_poi_fused_copy_5,"",@"SHT_CUDA_INFO"
	.sectionflags	@""
	.align	4


	//----- nvinfo : EIATTR_CUDA_API_VERSION
	.align		4
        /*0000*/ 	.byte	0x04, 0x37
        /*0002*/ 	.short	(.L_9 - .L_8)
.L_8:
        /*0004*/ 	.word	0x0000007c


	//----- nvinfo : EIATTR_KPARAM_INFO
	.align		4
.L_9:
        /*0008*/ 	.byte	0x04, 0x17
        /*000a*/ 	.short	(.L_11 - .L_10)
.L_10:
        /*000c*/ 	.word	0x00000000
        /*0010*/ 	.short	0x0004
        /*0012*/ 	.short	0x0020
        /*0014*/ 	.byte	0x00, 0xf0, 0x11, 0x00


	//----- nvinfo : EIATTR_KPARAM_INFO
	.align		4
.L_11:
        /*0018*/ 	.byte	0x04, 0x17
        /*001a*/ 	.short	(.L_13 - .L_12)
.L_12:
        /*001c*/ 	.word	0x00000000
        /*0020*/ 	.short	0x0003
        /*0022*/ 	.short	0x0018
        /*0024*/ 	.byte	0x00, 0xf4, 0x21, 0x00


	//----- nvinfo : EIATTR_KPARAM_INFO
	.align		4
.L_13:
        /*0028*/ 	.byte	0x04, 0x17
        /*002a*/ 	.short	(.L_15 - .L_14)
.L_14:
        /*002c*/ 	.word	0x00000000
        /*0030*/ 	.short	0x0002
        /*0032*/ 	.short	0x0010
        /*0034*/ 	.byte	0x00, 0xf4, 0x21, 0x00


	//----- nvinfo : EIATTR_KPARAM_INFO
	.align		4
.L_15:
        /*0038*/ 	.byte	0x04, 0x17
        /*003a*/ 	.short	(.L_17 - .L_16)
.L_16:
        /*003c*/ 	.word	0x00000000
        /*0040*/ 	.short	0x0001
        /*0042*/ 	.short	0x0008
        /*0044*/ 	.byte	0x00, 0xf4, 0x21, 0x00


	//----- nvinfo : EIATTR_KPARAM_INFO
	.align		4
.L_17:
        /*0048*/ 	.byte	0x04, 0x17
        /*004a*/ 	.short	(.L_19 - .L_18)
.L_18:
        /*004c*/ 	.word	0x00000000
        /*0050*/ 	.short	0x0000
        /*0052*/ 	.short	0x0000
        /*0054*/ 	.byte	0x00, 0xf4, 0x21, 0x00


	//----- nvinfo : EIATTR_SPARSE_MMA_MASK
	.align		4
.L_19:
        /*0058*/ 	.byte	0x03, 0x50
        /*005a*/ 	.short	0x0000


	//----- nvinfo : EIATTR_MAXREG_COUNT
	.align		4
        /*005c*/ 	.byte	0x03, 0x1b
        /*005e*/ 	.short	0x00ff


	//----- nvinfo : EIATTR_EXIT_INSTR_OFFSETS
	.align		4
        /*0060*/ 	.byte	0x04, 0x1c
        /*0062*/ 	.short	(.L_21 - .L_20)


	//   ....[0]....
.L_20:
        /*0064*/ 	.word	0x00000550


	//   ....[1]....
        /*0068*/ 	.word	0x00000570


	//----- nvinfo : EIATTR_REQNTID
	.align		4
.L_21:
        /*006c*/ 	.byte	0x04, 0x10
        /*006e*/ 	.short	(.L_23 - .L_22)
.L_22:
        /*0070*/ 	.word	0x00000080
        /*0074*/ 	.word	0x00000001
        /*0078*/ 	.word	0x00000001


	//----- nvinfo : EIATTR_CBANK_PARAM_SIZE
	.align		4
.L_23:
        /*007c*/ 	.byte	0x03, 0x19
        /*007e*/ 	.short	0x0024


	//----- nvinfo : EIATTR_PARAM_CBANK
	.align		4
        /*0080*/ 	.byte	0x04, 0x0a
        /*0082*/ 	.short	(.L_25 - .L_24)
	.align		4
.L_24:
        /*0084*/ 	.word	index@(.nv.constant0.triton_poi_fused_copy_5)
        /*0088*/ 	.short	0x0210
        /*008a*/ 	.short	0x0024


	//----- nvinfo : EIATTR_SW_WAR
	.align		4
.L_25:
        /*008c*/ 	.byte	0x04, 0x36
        /*008e*/ 	.short	(.L_27 - .L_26)
.L_26:
        /*0090*/ 	.word	0x00000008
.L_27:


//--------------------- .nv.callgraph             --------------------------
	.section	.nv.callgraph,"",@"SHT_CUDA_CALLGRAPH"
	.align	4
	.sectionentsize	8
	.align		4
        /*0000*/ 	.word	0x00000000
	.align		4
        /*0004*/ 	.word	0xffffffff
	.align		4
        /*0008*/ 	.word	0x00000000
	.align		4
        /*000c*/ 	.word	0xfffffffe
	.align		4
        /*0010*/ 	.word	0x00000000
	.align		4
        /*0014*/ 	.word	0xfffffffd
	.align		4
        /*0018*/ 	.word	0x00000000
	.align		4
        /*001c*/ 	.word	0xfffffffc


//--------------------- .text.triton_poi_fused_copy_5 --------------------------
	.section	.text.triton_poi_fused_copy_5,"ax",@progbits
	.align	128
        .global         triton_poi_fused_copy_5
        .type           triton_poi_fused_copy_5,@function
        .size           triton_poi_fused_copy_5,(.L_x_1 - triton_poi_fused_copy_5)
        .other          triton_poi_fused_copy_5,@"STO_CUDA_ENTRY STV_DEFAULT"
triton_poi_fused_copy_5:
.text.triton_poi_fused_copy_5:
[----:B------:R-:W0:Y:S02]  /*0000*/  LDC R1, c[0x0][0x28] ;  /* 0x00000a00ff017b82 */ /* 0x000e240000000800 */
[----:B------:R-:W1:Y:S01]  /*0010*/  S2R R0, SR_TID.X ;  /* 0x0000000000007919 */ /* 0x000e620000002100 */
[----:B------:R-:W2:Y:S01]  /*0020*/  LDC.64 R10, c[0x0][0x218] ;  /* 0x00008600ff0a7b82 */ /* 0x000ea20000000a00 */
[----:B------:R-:W-:Y:S01]  /*0030*/  ULDC.64 UR4, c[0x0][0x218] ;  /* 0x0000860000047ab9 */ /* 0x000fe20000000a00 */
[----:B------:R-:W3:Y:S01]  /*0040*/  S2R R7, SR_CTAID.X ;  /* 0x0000000000077919 */ /* 0x000ee20000002500 */
[----:B-1----:R-:W-:-:S05]  /*0050*/  IMAD.SHL.U32 R0, R0, 0x2, RZ ;  /* 0x0000000200007824 */ /* 0x002fca00078e00ff */
[----:B------:R-:W-:-:S05]  /*0060*/  LOP3.LUT R0, R0, 0xfe, RZ, 0xc0, !PT ;  /* 0x000000fe00007812 */ /* 0x000fca00078ec0ff */
[----:B---3--:R-:W-:-:S04]  /*0070*/  IMAD R7, R7, 0x100, R0 ;  /* 0x0000010007077824 */ /* 0x008fc800078e0200 */
[C---:B------:R-:W-:Y:S01]  /*0080*/  VIADD R8, R7.reuse, 0x1 ;  /* 0x0000000107087836 */ /* 0x040fe20000000000 */
[C---:B------:R-:W-:Y:S01]  /*0090*/  ISETP.GE.AND P0, PT, R7.reuse, 0x500, PT ;  /* 0x000005000700780c */ /* 0x040fe20003f06270 */
[----:B------:R-:W-:-:S04]  /*00a0*/  IMAD.HI R0, R7, 0x66666667, RZ ;  /* 0x6666666707007827 */ /* 0x000fc800078e02ff */
[----:B------:R-:W-:Y:S01]  /*00b0*/  IMAD.HI R2, R8, 0x66666667, RZ ;  /* 0x6666666708027827 */ /* 0x000fe200078e02ff */
[----:B------:R-:W-:-:S04]  /*00c0*/  SHF.R.U32.HI R3, RZ, 0x1f, R0 ;  /* 0x0000001fff037819 */ /* 0x000fc80000011600 */
[----:B------:R-:W-:Y:S02]  /*00d0*/  SHF.R.S32.HI R5, RZ, 0x1, R2 ;  /* 0x00000001ff057819 */ /* 0x000fe40000011402 */
[----:B------:R-:W-:Y:S02]  /*00e0*/  LEA.HI.SX32 R6, R0, R3, 0x1d ;  /* 0x0000000300067211 */ /* 0x000fe400078feaff */
[----:B------:R-:W-:Y:S02]  /*00f0*/  LEA.HI R5, R2, R5, RZ, 0x1 ;  /* 0x0000000502057211 */ /* 0x000fe400078f08ff */
[----:B------:R-:W-:Y:S01]  /*0100*/  LEA.HI.SX32 R2, R0, R3, 0x1f ;  /* 0x0000000300027211 */ /* 0x000fe200078ffaff */
[----:B------:R-:W-:Y:S01]  /*0110*/  IMAD R13, R6, -0x14, R7 ;  /* 0xffffffec060d7824 */ /* 0x000fe200078e0207 */
[----:B------:R-:W-:Y:S01]  /*0120*/  SHF.R.S32.HI R4, RZ, 0x1f, R5 ;  /* 0x0000001fff047819 */ /* 0x000fe20000011405 */
[----:B------:R-:W-:Y:S01]  /*0130*/  IMAD R8, R5, -0x5, R8 ;  /* 0xfffffffb05087824 */ /* 0x000fe200078e0208 */
[----:B------:R-:W-:-:S02]  /*0140*/  SHF.R.S32.HI R9, RZ, 0x1f, R2 ;  /* 0x0000001fff097819 */ /* 0x000fc40000011402 */
[----:B------:R-:W-:Y:S02]  /*0150*/  LEA.HI R4, R4, R5, RZ, 0x2 ;  /* 0x0000000504047211 */ /* 0x000fe400078f10ff */
[----:B------:R-:W-:Y:S02]  /*0160*/  LEA.HI R9, R9, R2, RZ, 0x2 ;  /* 0x0000000209097211 */ /* 0x000fe400078f10ff */
[----:B------:R-:W-:Y:S02]  /*0170*/  LOP3.LUT R4, R4, 0x3ffffffc, RZ, 0xc0, !PT ;  /* 0x3ffffffc04047812 */ /* 0x000fe400078ec0ff */
[----:B------:R-:W-:Y:S02]  /*0180*/  LOP3.LUT R9, R9, 0x3ffffffc, RZ, 0xc0, !PT ;  /* 0x3ffffffc09097812 */ /* 0x000fe400078ec0ff */
[----:B------:R-:W-:Y:S01]  /*0190*/  LEA.HI.SX32 R0, R0, R3, 0x1b ;  /* 0x0000000300007211 */ /* 0x000fe200078fdaff */
[----:B------:R-:W-:Y:S02]  /*01a0*/  IMAD.IADD R5, R5, 0x1, -R4 ;  /* 0x0000000105057824 */ /* 0x000fe400078e0a04 */
[----:B------:R-:W-:-:S02]  /*01b0*/  IMAD.IADD R9, R2, 0x1, -R9 ;  /* 0x0000000102097824 */ /* 0x000fc400078e0a09 */
[----:B------:R-:W-:Y:S02]  /*01c0*/  IMAD R13, R0, 0x14, R13 ;  /* 0x00000014000d7824 */ /* 0x000fe400078e020d */
[----:B------:R-:W-:Y:S02]  /*01d0*/  IMAD R2, R2, -0x5, R7 ;  /* 0xfffffffb02027824 */ /* 0x000fe400078e0207 */
[----:B------:R-:W-:Y:S02]  /*01e0*/  IMAD.SHL.U32 R0, R0, 0x10, RZ ;  /* 0x0000001000007824 */ /* 0x000fe400078e00ff */
[----:B------:R-:W-:Y:S01]  /*01f0*/  IMAD.SHL.U32 R3, R9, 0x4, RZ ;  /* 0x0000000409037824 */ /* 0x000fe200078e00ff */
[----:B------:R-:W-:Y:S01]  /*0200*/  SHF.R.S32.HI R15, RZ, 0x1f, R2 ;  /* 0x0000001fff0f7819 */ /* 0x000fe20000011402 */
[----:B------:R-:W-:Y:S01]  /*0210*/  IMAD R5, R5, 0x4, R8 ;  /* 0x0000000405057824 */ /* 0x000fe200078e0208 */
[----:B------:R-:W-:Y:S02]  /*0220*/  SHF.R.S32.HI R12, RZ, 0x1f, R0 ;  /* 0x0000001fff0c7819 */ /* 0x000fe40000011400 */
[----:B------:R-:W-:Y:S01]  /*0230*/  SHF.R.S32.HI R4, RZ, 0x1f, R3 ;  /* 0x0000001fff047819 */ /* 0x000fe20000011403 */
[----:B------:R-:W-:Y:S01]  /*0240*/  IMAD.IADD R19, R0, 0x1, R5 ;  /* 0x0000000100137824 */ /* 0x000fe200078e0205 */
[----:B------:R-:W-:-:S02]  /*0250*/  IADD3 R9, P2, P3, R3, R0, R2 ;  /* 0x0000000003097210 */ /* 0x000fc40007b5e002 */
[C---:B------:R-:W-:Y:S02]  /*0260*/  ISETP.GT.AND P1, PT, R2.reuse, 0x2, PT ;  /* 0x000000020200780c */ /* 0x040fe40003f24270 */
[----:B------:R-:W-:Y:S02]  /*0270*/  ISETP.LT.AND P6, PT, R2, 0x3, !P0 ;  /* 0x000000030200780c */ /* 0x000fe400047c1270 */
[----:B------:R-:W-:Y:S02]  /*0280*/  IADD3 R21, R3, R0, R2 ;  /* 0x0000000003157210 */ /* 0x000fe40007ffe002 */
[----:B------:R-:W-:Y:S01]  /*0290*/  IADD3 R17, P4, R0, R5, RZ ;  /* 0x0000000500117210 */ /* 0x000fe20007f9e0ff */
[----:B------:R-:W1:Y:S01]  /*02a0*/  LDC.64 R2, c[0x0][0x220] ;  /* 0x00008800ff027b82 */ /* 0x000e620000000a00 */
[-C--:B------:R-:W-:Y:S01]  /*02b0*/  IADD3.X R18, R4, R12.reuse, R15, P2, P3 ;  /* 0x0000000c04127210 */ /* 0x080fe200017e640f */
[----:B------:R-:W-:Y:S01]  /*02c0*/  IMAD.MOV.U32 R0, RZ, RZ, RZ ;  /* 0x000000ffff007224 */ /* 0x000fe200078e00ff */
[----:B------:R-:W-:Y:S01]  /*02d0*/  LEA.HI.X.SX32 R12, R5, R12, 0x1, P4 ;  /* 0x0000000c050c7211 */ /* 0x000fe200020f0eff */
[----:B--2---:R-:W-:Y:S01]  /*02e0*/  IMAD.WIDE R20, R21, 0x4, R10 ;  /* 0x0000000415147825 */ /* 0x004fe200078e020a */
[----:B------:R-:W-:-:S02]  /*02f0*/  ISETP.GT.AND P3, PT, R8, 0x2, !P0 ;  /* 0x000000020800780c */ /* 0x000fc40004764270 */
[----:B------:R-:W-:Y:S01]  /*0300*/  LEA R14, P4, R9, UR4, 0x2 ;  /* 0x00000004090e7c11 */ /* 0x000fe2000f8810ff */
[----:B------:R-:W2:Y:S01]  /*0310*/  LDC.64 R4, c[0x0][0x210] ;  /* 0x00008400ff047b82 */ /* 0x000ea20000000a00 */
[----:B------:R-:W-:Y:S02]  /*0320*/  LEA R16, P5, R17, UR4, 0x2 ;  /* 0x0000000411107c11 */ /* 0x000fe4000f8a10ff */
[----:B------:R-:W-:Y:S02]  /*0330*/  ISETP.LT.AND P2, PT, R7, 0x500, P1 ;  /* 0x000005000700780c */ /* 0x000fe40000f41270 */
[----:B------:R-:W-:Y:S01]  /*0340*/  LEA.HI.X R15, R9, UR5, R18, 0x2, P4 ;  /* 0x00000005090f7c11 */ /* 0x000fe2000a0f1412 */
[----:B------:R-:W-:Y:S01]  /*0350*/  IMAD.MOV.U32 R9, RZ, RZ, RZ ;  /* 0x000000ffff097224 */ /* 0x000fe200078e00ff */
[----:B------:R-:W-:Y:S01]  /*0360*/  LEA.HI.X R17, R17, UR5, R12, 0x2, P5 ;  /* 0x0000000511117c11 */ /* 0x000fe2000a8f140c */
[----:B------:R-:W-:Y:S01]  /*0370*/  ULDC.64 UR4, c[0x0][0x208] ;  /* 0x0000820000047ab9 */ /* 0x000fe20000000a00 */
[----:B------:R-:W-:Y:S01]  /*0380*/  IMAD.MOV.U32 R12, RZ, RZ, RZ ;  /* 0x000000ffff0c7224 */ /* 0x000fe200078e00ff */
[----:B------:R-:W3:Y:S01]  /*0390*/  @P6 LDG.E.EL R0, desc[UR4][R20.64] ;  /* 0x0000000414006981 */ /* 0x000ee2000c2e1900 */
[----:B------:R-:W-:Y:S01]  /*03a0*/  ISETP.LT.AND P4, PT, R8, 0x3, !P0 ;  /* 0x000000030800780c */ /* 0x000fe20004781270 */
[----:B------:R-:W-:-:S03]  /*03b0*/  IMAD.WIDE R18, R19, 0x4, R10 ;  /* 0x0000000413127825 */ /* 0x000fc600078e020a */
[----:B------:R-:W4:Y:S01]  /*03c0*/  @P3 LDG.E.EL R12, desc[UR4][R16.64+-0x4] ;  /* 0xfffffc04100c3981 */ /* 0x000f22000c2e1900 */
[----:B------:R-:W-:Y:S01]  /*03d0*/  CS2R R10, SRZ ;  /* 0x00000000000a7805 */ /* 0x000fe2000001ff00 */
[----:B------:R-:W-:Y:S02]  /*03e0*/  IMAD.MOV.U32 R26, RZ, RZ, RZ ;  /* 0x000000ffff1a7224 */ /* 0x000fe400078e00ff */
[----:B-1----:R-:W-:Y:S01]  /*03f0*/  IMAD.WIDE R24, R7, 0x4, R2 ;  /* 0x0000000407187825 */ /* 0x002fe200078e0202 */
[----:B------:R-:W5:Y:S01]  /*0400*/  @P2 LDG.E.EL R9, desc[UR4][R14.64+-0x4] ;  /* 0xfffffc040e092981 */ /* 0x000f62000c2e1900 */
[----:B------:R-:W-:Y:S02]  /*0410*/  CS2R R2, SRZ ;  /* 0x0000000000027805 */ /* 0x000fe4000001ff00 */
[----:B--2---:R-:W-:Y:S01]  /*0420*/  IMAD.WIDE R22, R13, 0x4, R4 ;  /* 0x000000040d167825 */ /* 0x004fe200078e0204 */
[----:B------:R-:W2:Y:S04]  /*0430*/  @!P0 LDG.E.64 R10, desc[UR4][R24.64] ;  /* 0x00000004180a8981 */ /* 0x000ea8000c1e1b00 */
[----:B------:R-:W2:Y:S04]  /*0440*/  @P4 LDG.E.EL R26, desc[UR4][R18.64] ;  /* 0x00000004121a4981 */ /* 0x000ea8000c2e1900 */
[----:B------:R-:W2:Y:S01]  /*0450*/  @!P0 LDG.E.EL.64 R2, desc[UR4][R22.64] ;  /* 0x0000000416028981 */ /* 0x000ea2000c2e1b00 */
[----:B------:R-:W-:-:S04]  /*0460*/  LEA.HI R4, R6, R6, RZ, 0x2 ;  /* 0x0000000606047211 */ /* 0x000fc800078f10ff */
[----:B------:R-:W-:Y:S02]  /*0470*/  LOP3.LUT R13, R4, 0xfffffffc, RZ, 0xc0, !PT ;  /* 0xfffffffc040d7812 */ /* 0x000fe400078ec0ff */
[----:B------:R-:W1:Y:S03]  /*0480*/  LDC.64 R4, c[0x0][0x228] ;  /* 0x00008a00ff047b82 */ /* 0x000e660000000a00 */
[----:B------:R-:W-:-:S05]  /*0490*/  IMAD.IADD R13, R6, 0x1, -R13 ;  /* 0x00000001060d7824 */ /* 0x000fca00078e0a0d */
[----:B------:R-:W-:Y:S01]  /*04a0*/  ISETP.NE.AND P5, PT, R13, 0x2, PT ;  /* 0x000000020d00780c */ /* 0x000fe20003fa5270 */
[----:B-1----:R-:W-:Y:S01]  /*04b0*/  IMAD.WIDE R4, R7, 0x4, R4 ;  /* 0x0000000407047825 */ /* 0x002fe200078e0204 */
[----:B---3--:R-:W-:Y:S02]  /*04c0*/  SEL R0, R0, RZ, P6 ;  /* 0x000000ff00007207 */ /* 0x008fe40003000000 */
[----:B------:R-:W-:Y:S02]  /*04d0*/  ISETP.GT.AND P6, PT, R8, 0x2, PT ;  /* 0x000000020800780c */ /* 0x000fe40003fc4270 */
[----:B----4-:R-:W-:Y:S02]  /*04e0*/  SEL R12, R12, RZ, P3 ;  /* 0x000000ff0c0c7207 */ /* 0x010fe40001800000 */
[----:B------:R-:W-:Y:S02]  /*04f0*/  ISETP.NE.AND P3, PT, R13, 0x3, PT ;  /* 0x000000030d00780c */ /* 0x000fe40003f65270 */
[----:B-----5:R-:W-:-:S04]  /*0500*/  SEL R9, R9, RZ, P2 ;  /* 0x000000ff09097207 */ /* 0x020fc80001000000 */
[----:B--2---:R-:W-:-:S03]  /*0510*/  @!P5 SEL R10, R9, R0, P1 ;  /* 0x00000000090ad207 */ /* 0x004fc60000800000 */
[----:B------:R-:W-:Y:S02]  /*0520*/  @!P6 SEL R12, R26, RZ, P4 ;  /* 0x000000ff1a0ce207 */ /* 0x000fe40002000000 */
[----:B------:R-:W-:Y:S02]  /*0530*/  SEL R2, R2, R10, !P3 ;  /* 0x0000000a02027207 */ /* 0x000fe40005800000 */
[----:B------:R-:W-:Y:S01]  /*0540*/  @P3 SEL R3, R12, R11, !P5 ;  /* 0x0000000b0c033207 */ /* 0x000fe20006800000 */
[----:B------:R-:W-:Y:S06]  /*0550*/  @P0 EXIT ;  /* 0x000000000000094d */ /* 0x000fec0003800000 */
[----:B------:R-:W-:Y:S01]  /*0560*/  STG.E.64 desc[UR4][R4.64], R2 ;  /* 0x0000000204007986 */ /* 0x000fe2000c101b04 */
[----:B------:R-:W-:Y:S05]  /*0570*/  EXIT ;  /* 0x000000000000794d */ /* 0x000fea0003800000 */
.L_x_0:
[----:B------:R-:W-:-:S00]  /*0580*/  BRA `(.L_x_0) ;  /* 0xfffffffc00fc7947 */ /* 0x000fc0000383ffff */
[----:B------:R-:W-:-:S00]  /*0590*/  NOP ;  /* 0x0000000000007918 */ /* 0x000fc00000000000 */
        /* <DEDUP_REMOVED lines=14> */
.L_x_1:


//--------------------- .nv.constant0.triton_poi_fused_copy_5 --------------------------
	.section	.nv.constant0.triton_poi_fused_copy_5,"a",@progbits
	.sectionflags	@""
	.align	4
.nv.constant0.triton_poi_fused_copy_5:
	.zero		564
